//
// Generated by NVIDIA NVVM Compiler
//
// Compiler Build ID: CL-36424714
// Cuda compilation tools, release 13.0, V13.0.88
// Based on NVVM 20.0.0
//

.version 9.0
.target sm_100
.address_size 64

	// .globl	_Z12vectorAddGPUPdS_S_i

.visible .entry _Z12vectorAddGPUPdS_S_i(
	.param .u64 .ptr .align 1 _Z12vectorAddGPUPdS_S_i_param_0,
	.param .u64 .ptr .align 1 _Z12vectorAddGPUPdS_S_i_param_1,
	.param .u64 .ptr .align 1 _Z12vectorAddGPUPdS_S_i_param_2,
	.param .u32 _Z12vectorAddGPUPdS_S_i_param_3
)
{
	.reg .pred 	%p<2>;
	.reg .b32 	%r<6>;
	.reg .b64 	%rd<11>;
	.reg .b64 	%fd<4>;

	ld.param.u64 	%rd1, [_Z12vectorAddGPUPdS_S_i_param_0];
	ld.param.u64 	%rd2, [_Z12vectorAddGPUPdS_S_i_param_1];
	ld.param.u64 	%rd3, [_Z12vectorAddGPUPdS_S_i_param_2];
	ld.param.u32 	%r2, [_Z12vectorAddGPUPdS_S_i_param_3];
	mov.u32 	%r3, %ctaid.x;
	mov.u32 	%r4, %ntid.x;
	mov.u32 	%r5, %tid.x;
	mad.lo.s32 	%r1, %r3, %r4, %r5;
	setp.ge.s32 	%p1, %r1, %r2;
	@%p1 bra 	$L__BB0_2;
	cvta.to.global.u64 	%rd4, %rd1;
	cvta.to.global.u64 	%rd5, %rd2;
	cvta.to.global.u64 	%rd6, %rd3;
	mul.wide.s32 	%rd7, %r1, 8;
	add.s64 	%rd8, %rd4, %rd7;
	ld.global.f64 	%fd1, [%rd8];
	add.s64 	%rd9, %rd5, %rd7;
	ld.global.f64 	%fd2, [%rd9];
	add.f64 	%fd3, %fd1, %fd2;
	add.s64 	%rd10, %rd6, %rd7;
	st.global.f64 	[%rd10], %fd3;
$L__BB0_2:
	ret;

}


// ===== COMPILED SASS (sm_100) =====

	.target	sm_100

	.elftype	@"ET_EXEC"


//--------------------- .note.nv.tkinfo           --------------------------
	.section	.note.nv.tkinfo,"",@"SHT_NOTE"
	.sectionflags	@"SHF_NOTE_NV_TKINFO"
	.tkinfo
        /*0018*/ 	.word	0x00000002
        /*0030*/ 	.string	""
        /*0030*/ 	.string	"ptxas"
        /*0030*/ 	.string	"Cuda compilation tools, release 13.0, V13.0.88"
        /*0030*/ 	.string	"Build cuda_13.0.r13.0/compiler.36424714_0"
        /*0030*/ 	.string	"-arch sm_100 -m 64 "



//--------------------- .note.nv.cuinfo           --------------------------
	.section	.note.nv.cuinfo,"",@"SHT_NOTE"
	.sectionflags	@"SHF_NOTE_NV_CUINFO"
        /*0018*/ 	.short	0x0002
        /*001a*/ 	.short	0x0064
        /*001c*/ 	.short	0x0082
	.zero		2


//--------------------- .nv.info                  --------------------------
	.section	.nv.info,"",@"SHT_CUDA_INFO"
	.align	4


	//----- nvinfo : EIATTR_REGCOUNT
	.align		4
        /*0000*/ 	.byte	0x04, 0x2f
        /*0002*/ 	.short	(.L_1 - .L_0)
	.align		4
.L_0:
        /*0004*/ 	.word	index@(_Z12vectorAddGPUPdS_S_i)
        /*0008*/ 	.word	0x0000000e


	//----- nvinfo : EIATTR_FRAME_SIZE
	.align		4
.L_1:
        /*000c*/ 	.byte	0x04, 0x11
        /*000e*/ 	.short	(.L_3 - .L_2)
	.align		4
.L_2:
        /*0010*/ 	.word	index@(_Z12vectorAddGPUPdS_S_i)
        /*0014*/ 	.word	0x00000000


	//----- nvinfo : EIATTR_MIN_STACK_SIZE
	.align		4
.L_3:
        /*0018*/ 	.byte	0x04, 0x12
        /*001a*/ 	.short	(.L_5 - .L_4)
	.align		4
.L_4:
        /*001c*/ 	.word	index@(_Z12vectorAddGPUPdS_S_i)
        /*0020*/ 	.word	0x00000000
.L_5:


//--------------------- .nv.compat                --------------------------
	.section	.nv.compat,"",@"SHT_CUDA_COMPAT_INFO"
	.align	4
        /*0000*/ 	.byte	0x02, 0x09, 0x00, 0x00, 0x02, 0x02, 0x01, 0x00, 0x02, 0x05, 0x05, 0x00, 0x03, 0x07, 0x01, 0x01
        /*0010*/ 	.byte	0x02, 0x03, 0x00, 0x00, 0x02, 0x06, 0x01, 0x00, 0x04, 0x0b, 0x08, 0x00, 0x01, 0x00, 0x00, 0x00
        /*0020*/ 	.byte	0x00, 0x00, 0x00, 0x00


//--------------------- .nv.info._Z12vectorAddGPUPdS_S_i --------------------------
	.section	.nv.info._Z12vectorAddGPUPdS_S_i,"",@"SHT_CUDA_INFO"
	.sectionflags	@""
	.align	4


	//----- nvinfo : EIATTR_CUDA_API_VERSION
	.align		4
        /*0000*/ 	.byte	0x04, 0x37
        /*0002*/ 	.short	(.L_7 - .L_6)
.L_6:
        /*0004*/ 	.word	0x00000082


	//----- nvinfo : EIATTR_KPARAM_INFO
	.align		4
.L_7:
        /*0008*/ 	.byte	0x04, 0x17
        /*000a*/ 	.short	(.L_9 - .L_8)
.L_8:
        /*000c*/ 	.word	0x00000000
        /*0010*/ 	.short	0x0003
        /*0012*/ 	.short	0x0018
        /*0014*/ 	.byte	0x00, 0xf0, 0x11, 0x00


	//----- nvinfo : EIATTR_KPARAM_INFO
	.align		4
.L_9:
        /*0018*/ 	.byte	0x04, 0x17
        /*001a*/ 	.short	(.L_11 - .L_10)
.L_10:
        /*001c*/ 	.word	0x00000000
        /*0020*/ 	.short	0x0002
        /*0022*/ 	.short	0x0010
        /*0024*/ 	.byte	0x00, 0xf5, 0x21, 0x00


	//----- nvinfo : EIATTR_KPARAM_INFO
	.align		4
.L_11:
        /*0028*/ 	.byte	0x04, 0x17
        /*002a*/ 	.short	(.L_13 - .L_12)
.L_12:
        /*002c*/ 	.word	0x00000000
        /*0030*/ 	.short	0x0001
        /*0032*/ 	.short	0x0008
        /*0034*/ 	.byte	0x00, 0xf5, 0x21, 0x00


	//----- nvinfo : EIATTR_KPARAM_INFO
	.align		4
.L_13:
        /*0038*/ 	.byte	0x04, 0x17
        /*003a*/ 	.short	(.L_15 - .L_14)
.L_14:
        /*003c*/ 	.word	0x00000000
        /*0040*/ 	.short	0x0000
        /*0042*/ 	.short	0x0000
        /*0044*/ 	.byte	0x00, 0xf5, 0x21, 0x00


	//----- nvinfo : EIATTR_SPARSE_MMA_MASK
	.align		4
.L_15:
        /*0048*/ 	.byte	0x03, 0x50
        /*004a*/ 	.short	0x0000


	//----- nvinfo : EIATTR_MAXREG_COUNT
	.align		4
        /*004c*/ 	.byte	0x03, 0x1b
        /*004e*/ 	.short	0x00ff


	//----- nvinfo : EIATTR_MERCURY_ISA_VERSION
	.align		4
        /*0050*/ 	.byte	0x03, 0x5f
        /*0052*/ 	.short	0x0101


	//----- nvinfo : EIATTR_VRC_CTA_INIT_COUNT
	.align		4
        /*0054*/ 	.byte	0x02, 0x4a
	.zero		1
	.zero		1


	//----- nvinfo : EIATTR_EXIT_INSTR_OFFSETS
	.align		4
        /*0058*/ 	.byte	0x04, 0x1c
        /*005a*/ 	.short	(.L_17 - .L_16)


	//   ....[0]....
.L_16:
        /*005c*/ 	.word	0x00000070


	//   ....[1]....
        /*0060*/ 	.word	0x00000130


	//----- nvinfo : EIATTR_CBANK_PARAM_SIZE
	.align		4
.L_17:
        /*0064*/ 	.byte	0x03, 0x19
        /*0066*/ 	.short	0x001c


	//----- nvinfo : EIATTR_PARAM_CBANK
	.align		4
        /*0068*/ 	.byte	0x04, 0x0a
        /*006a*/ 	.short	(.L_19 - .L_18)
	.align		4
.L_18:
        /*006c*/ 	.word	index@(.nv.constant0._Z12vectorAddGPUPdS_S_i)
        /*0070*/ 	.short	0x0380
        /*0072*/ 	.short	0x001c


	//----- nvinfo : EIATTR_SW_WAR
	.align		4
.L_19:
        /*0074*/ 	.byte	0x04, 0x36
        /*0076*/ 	.short	(.L_21 - .L_20)
.L_20:
        /*0078*/ 	.word	0x00000008
.L_21:


//--------------------- .nv.callgraph             --------------------------
	.section	.nv.callgraph,"",@"SHT_CUDA_CALLGRAPH"
	.align	4
	.sectionentsize	8
	.align		4
        /*0000*/ 	.word	0x00000000
	.align		4
        /*0004*/ 	.word	0xffffffff
	.align		4
        /*0008*/ 	.word	0x00000000
	.align		4
        /*000c*/ 	.word	0xfffffffe
	.align		4
        /*0010*/ 	.word	0x00000000
	.align		4
        /*0014*/ 	.word	0xfffffffd
	.align		4
        /*0018*/ 	.word	0x00000000
	.align		4
        /*001c*/ 	.word	0xfffffffc


//--------------------- .text._Z12vectorAddGPUPdS_S_i --------------------------
	.section	.text._Z12vectorAddGPUPdS_S_i,"ax",@progbits
	.align	128
        .global         _Z12vectorAddGPUPdS_S_i
        .type           _Z12vectorAddGPUPdS_S_i,@function
        .size           _Z12vectorAddGPUPdS_S_i,(.L_x_1 - _Z12vectorAddGPUPdS_S_i)
        .other          _Z12vectorAddGPUPdS_S_i,@"STO_CUDA_ENTRY STV_DEFAULT"
_Z12vectorAddGPUPdS_S_i:
.text._Z12vectorAddGPUPdS_S_i:
[----:B------:R-:W-:Y:S01]  /*0000*/  LDC R1, c[0x0][0x37c] ;  /* 0x0000df00ff017b82 */ /* 0x000fe20000000800 */
[----:B------:R-:W0:Y:S07]  /*0010*/  S2R R0, SR_TID.X ;  /* 0x0000000000007919 */ /* 0x000e2e0000002100 */
[----:B------:R-:W0:Y:S01]  /*0020*/  S2UR UR4, SR_CTAID.X ;  /* 0x00000000000479c3 */ /* 0x000e220000002500 */
[----:B------:R-:W1:Y:S07]  /*0030*/  LDCU UR5, c[0x0][0x398] ;  /* 0x00007300ff0577ac */ /* 0x000e6e0008000800 */
[----:B------:R-:W0:Y:S02]  /*0040*/  LDC R11, c[0x0][0x360] ;  /* 0x0000d800ff0b7b82 */ /* 0x000e240000000800 */
[----:B0-----:R-:W-:-:S05]  /*0050*/  IMAD R11, R11, UR4, R0 ;  /* 0x000000040b0b7c24 */ /* 0x001fca000f8e0200 */
[----:B-1----:R-:W-:-:S13]  /*0060*/  ISETP.GE.AND P0, PT, R11, UR5, PT ;  /* 0x000000050b007c0c */ /* 0x002fda000bf06270 */
[----:B------:R-:W-:Y:S05]  /*0070*/  @P0 EXIT ;  /* 0x000000000000094d */ /* 0x000fea0003800000 */
[----:B------:R-:W0:Y:S01]  /*0080*/  LDC.64 R2, c[0x0][0x380] ;  /* 0x0000e000ff027b82 */ /* 0x000e220000000a00 */
[----:B------:R-:W1:Y:S07]  /*0090*/  LDCU.64 UR4, c[0x0][0x358] ;  /* 0x00006b00ff0477ac */ /* 0x000e6e0008000a00 */
[----:B------:R-:W2:Y:S08]  /*00a0*/  LDC.64 R4, c[0x0][0x388] ;  /* 0x0000e200ff047b82 */ /* 0x000eb00000000a00 */
[----:B------:R-:W3:Y:S01]  /*00b0*/  LDC.64 R8, c[0x0][0x390] ;  /* 0x0000e400ff087b82 */ /* 0x000ee20000000a00 */
[----:B0-----:R-:W-:-:S06]  /*00c0*/  IMAD.WIDE R2, R11, 0x8, R2 ;  /* 0x000000080b027825 */ /* 0x001fcc00078e0202 */
[----:B-1----:R-:W4:Y:S01]  /*00d0*/  LDG.E.64 R2, desc[UR4][R2.64] ;  /* 0x0000000402027981 */ /* 0x002f22000c1e1b00 */
[----:B--2---:R-:W-:-:S06]  /*00e0*/  IMAD.WIDE R4, R11, 0x8, R4 ;  /* 0x000000080b047825 */ /* 0x004fcc00078e0204 */
[----:B------:R-:W4:Y:S01]  /*00f0*/  LDG.E.64 R4, desc[UR4][R4.64] ;  /* 0x0000000404047981 */ /* 0x000f22000c1e1b00 */
[----:B---3--:R-:W-:Y:S01]  /*0100*/  IMAD.WIDE R8, R11, 0x8, R8 ;  /* 0x000000080b087825 */ /* 0x008fe200078e0208 */
[----:B----4-:R-:W-:-:S07]  /*0110*/  DADD R6, R2, R4 ;  /* 0x0000000002067229 */ /* 0x010fce0000000004 */
[----:B------:R-:W-:Y:S01]  /*0120*/  STG.E.64 desc[UR4][R8.64], R6 ;  /* 0x0000000608007986 */ /* 0x000fe2000c101b04 */
[----:B------:R-:W-:Y:S05]  /*0130*/  EXIT ;  /* 0x000000000000794d */ /* 0x000fea0003800000 */
.L_x_0:
[----:B------:R-:W-:-:S00]  /*0140*/  BRA `(.L_x_0) ;  /* 0xfffffffc00fc7947 */ /* 0x000fc0000383ffff */
[----:B------:R-:W-:-:S00]  /*0150*/  NOP ;  /* 0x0000000000007918 */ /* 0x000fc00000000000 */
        /* <DEDUP_REMOVED lines=10> */
.L_x_1:


//--------------------- .nv.shared.reserved.0     --------------------------
	.section	.nv.shared.reserved.0,"aw",@nobits
	.weak		__nv_reservedSMEM_offset_0_alias
	.size		__nv_reservedSMEM_offset_0_alias, 0, 64
	.other		__nv_reservedSMEM_offset_0_alias,@"STO_CUDA_RESERVED_SHARED STV_DEFAULT"
__nv_reservedSMEM_offset_0_alias:
	.zero		0
	.zero		64


//--------------------- .nv.constant0._Z12vectorAddGPUPdS_S_i --------------------------
	.section	.nv.constant0._Z12vectorAddGPUPdS_S_i,"a",@progbits
	.sectionflags	@""
	.align	4
.nv.constant0._Z12vectorAddGPUPdS_S_i:
	.zero		924


//--------------------- SYMBOLS --------------------------

	.type		.nv.reservedSmem.offset0,@object
	.size		.nv.reservedSmem.offset0,0x4
